//
// Generated by NVIDIA NVVM Compiler
//
// Compiler Build ID: CL-36424714
// Cuda compilation tools, release 13.0, V13.0.88
// Based on NVVM 20.0.0
//

.version 9.0
.target sm_100
.address_size 64

	// .globl	_Z12MatMulKernelPfS_S_i

.visible .entry _Z12MatMulKernelPfS_S_i(
	.param .u64 .ptr .align 1 _Z12MatMulKernelPfS_S_i_param_0,
	.param .u64 .ptr .align 1 _Z12MatMulKernelPfS_S_i_param_1,
	.param .u64 .ptr .align 1 _Z12MatMulKernelPfS_S_i_param_2,
	.param .u32 _Z12MatMulKernelPfS_S_i_param_3
)
{
	.reg .pred 	%p<5>;
	.reg .b32 	%r<14>;
	.reg .b32 	%f<28>;
	.reg .b64 	%rd<24>;

	ld.param.u64 	%rd9, [_Z12MatMulKernelPfS_S_i_param_0];
	ld.param.u64 	%rd10, [_Z12MatMulKernelPfS_S_i_param_1];
	ld.param.u64 	%rd11, [_Z12MatMulKernelPfS_S_i_param_2];
	mov.u32 	%r5, %ctaid.y;
	mov.u32 	%r6, %ntid.y;
	mov.u32 	%r7, %tid.y;
	mad.lo.s32 	%r1, %r5, %r6, %r7;
	mov.u32 	%r8, %ctaid.x;
	mov.u32 	%r9, %ntid.x;
	mov.u32 	%r10, %tid.x;
	mad.lo.s32 	%r2, %r8, %r9, %r10;
	setp.gt.u32 	%p1, %r1, 255;
	setp.gt.s32 	%p2, %r2, 255;
	or.pred  	%p3, %p1, %p2;
	@%p3 bra 	$L__BB0_4;
	shl.b32 	%r12, %r1, 8;
	cvt.s64.s32 	%rd1, %r2;
	cvt.u64.u32 	%rd2, %r12;
	mul.wide.u32 	%rd12, %r12, 4;
	cvta.to.global.u64 	%rd13, %rd9;
	add.s64 	%rd14, %rd12, %rd13;
	add.s64 	%rd23, %rd14, 16;
	mul.wide.s32 	%rd15, %r2, 4;
	cvta.to.global.u64 	%rd16, %rd10;
	add.s64 	%rd17, %rd15, %rd16;
	add.s64 	%rd22, %rd17, 4096;
	mov.f32 	%f27, 0f00000000;
	mov.b32 	%r13, 0;
$L__BB0_2:
	ld.global.f32 	%f4, [%rd23+-16];
	ld.global.f32 	%f5, [%rd22+-4096];
	fma.rn.f32 	%f6, %f4, %f5, %f27;
	ld.global.f32 	%f7, [%rd23+-12];
	ld.global.f32 	%f8, [%rd22+-3072];
	fma.rn.f32 	%f9, %f7, %f8, %f6;
	ld.global.f32 	%f10, [%rd23+-8];
	ld.global.f32 	%f11, [%rd22+-2048];
	fma.rn.f32 	%f12, %f10, %f11, %f9;
	ld.global.f32 	%f13, [%rd23+-4];
	ld.global.f32 	%f14, [%rd22+-1024];
	fma.rn.f32 	%f15, %f13, %f14, %f12;
	ld.global.f32 	%f16, [%rd23];
	ld.global.f32 	%f17, [%rd22];
	fma.rn.f32 	%f18, %f16, %f17, %f15;
	ld.global.f32 	%f19, [%rd23+4];
	ld.global.f32 	%f20, [%rd22+1024];
	fma.rn.f32 	%f21, %f19, %f20, %f18;
	ld.global.f32 	%f22, [%rd23+8];
	ld.global.f32 	%f23, [%rd22+2048];
	fma.rn.f32 	%f24, %f22, %f23, %f21;
	ld.global.f32 	%f25, [%rd23+12];
	ld.global.f32 	%f26, [%rd22+3072];
	fma.rn.f32 	%f27, %f25, %f26, %f24;
	add.s32 	%r13, %r13, 8;
	add.s64 	%rd23, %rd23, 32;
	add.s64 	%rd22, %rd22, 8192;
	setp.ne.s32 	%p4, %r13, 256;
	@%p4 bra 	$L__BB0_2;
	add.s64 	%rd18, %rd2, %rd1;
	cvta.to.global.u64 	%rd19, %rd11;
	shl.b64 	%rd20, %rd18, 2;
	add.s64 	%rd21, %rd19, %rd20;
	st.global.f32 	[%rd21], %f27;
$L__BB0_4:
	ret;

}


// ===== COMPILED SASS (sm_100) =====

	.target	sm_100

	.elftype	@"ET_EXEC"


//--------------------- .note.nv.tkinfo           --------------------------
	.section	.note.nv.tkinfo,"",@"SHT_NOTE"
	.sectionflags	@"SHF_NOTE_NV_TKINFO"
	.tkinfo
        /*0018*/ 	.word	0x00000002
        /*0030*/ 	.string	""
        /*0030*/ 	.string	"ptxas"
        /*0030*/ 	.string	"Cuda compilation tools, release 13.0, V13.0.88"
        /*0030*/ 	.string	"Build cuda_13.0.r13.0/compiler.36424714_0"
        /*0030*/ 	.string	"-arch sm_100 -m 64 "



//--------------------- .note.nv.cuinfo           --------------------------
	.section	.note.nv.cuinfo,"",@"SHT_NOTE"
	.sectionflags	@"SHF_NOTE_NV_CUINFO"
        /*0018*/ 	.short	0x0002
        /*001a*/ 	.short	0x0064
        /*001c*/ 	.short	0x0082
	.zero		2


//--------------------- .nv.info                  --------------------------
	.section	.nv.info,"",@"SHT_CUDA_INFO"
	.align	4


	//----- nvinfo : EIATTR_REGCOUNT
	.align		4
        /*0000*/ 	.byte	0x04, 0x2f
        /*0002*/ 	.short	(.L_1 - .L_0)
	.align		4
.L_0:
        /*0004*/ 	.word	index@(_Z12MatMulKernelPfS_S_i)
        /*0008*/ 	.word	0x0000001e


	//----- nvinfo : EIATTR_FRAME_SIZE
	.align		4
.L_1:
        /*000c*/ 	.byte	0x04, 0x11
        /*000e*/ 	.short	(.L_3 - .L_2)
	.align		4
.L_2:
        /*0010*/ 	.word	index@(_Z12MatMulKernelPfS_S_i)
        /*0014*/ 	.word	0x00000000


	//----- nvinfo : EIATTR_MIN_STACK_SIZE
	.align		4
.L_3:
        /*0018*/ 	.byte	0x04, 0x12
        /*001a*/ 	.short	(.L_5 - .L_4)
	.align		4
.L_4:
        /*001c*/ 	.word	index@(_Z12MatMulKernelPfS_S_i)
        /*0020*/ 	.word	0x00000000
.L_5:


//--------------------- .nv.compat                --------------------------
	.section	.nv.compat,"",@"SHT_CUDA_COMPAT_INFO"
	.align	4
        /*0000*/ 	.byte	0x02, 0x09, 0x00, 0x00, 0x02, 0x02, 0x01, 0x00, 0x02, 0x05, 0x05, 0x00, 0x03, 0x07, 0x01, 0x01
        /*0010*/ 	.byte	0x02, 0x03, 0x00, 0x00, 0x02, 0x06, 0x01, 0x00, 0x04, 0x0b, 0x08, 0x00, 0x09, 0x00, 0x00, 0x00
        /*0020*/ 	.byte	0x00, 0x00, 0x00, 0x00


//--------------------- .nv.info._Z12MatMulKernelPfS_S_i --------------------------
	.section	.nv.info._Z12MatMulKernelPfS_S_i,"",@"SHT_CUDA_INFO"
	.sectionflags	@""
	.align	4


	//----- nvinfo : EIATTR_CUDA_API_VERSION
	.align		4
        /*0000*/ 	.byte	0x04, 0x37
        /*0002*/ 	.short	(.L_7 - .L_6)
.L_6:
        /*0004*/ 	.word	0x00000082


	//----- nvinfo : EIATTR_KPARAM_INFO
	.align		4
.L_7:
        /*0008*/ 	.byte	0x04, 0x17
        /*000a*/ 	.short	(.L_9 - .L_8)
.L_8:
        /*000c*/ 	.word	0x00000000
        /*0010*/ 	.short	0x0003
        /*0012*/ 	.short	0x0018
        /*0014*/ 	.byte	0x00, 0xf0, 0x11, 0x00


	//----- nvinfo : EIATTR_KPARAM_INFO
	.align		4
.L_9:
        /*0018*/ 	.byte	0x04, 0x17
        /*001a*/ 	.short	(.L_11 - .L_10)
.L_10:
        /*001c*/ 	.word	0x00000000
        /*0020*/ 	.short	0x0002
        /*0022*/ 	.short	0x0010
        /*0024*/ 	.byte	0x00, 0xf5, 0x21, 0x00


	//----- nvinfo : EIATTR_KPARAM_INFO
	.align		4
.L_11:
        /*0028*/ 	.byte	0x04, 0x17
        /*002a*/ 	.short	(.L_13 - .L_12)
.L_12:
        /*002c*/ 	.word	0x00000000
        /*0030*/ 	.short	0x0001
        /*0032*/ 	.short	0x0008
        /*0034*/ 	.byte	0x00, 0xf5, 0x21, 0x00


	//----- nvinfo : EIATTR_KPARAM_INFO
	.align		4
.L_13:
        /*0038*/ 	.byte	0x04, 0x17
        /*003a*/ 	.short	(.L_15 - .L_14)
.L_14:
        /*003c*/ 	.word	0x00000000
        /*0040*/ 	.short	0x0000
        /*0042*/ 	.short	0x0000
        /*0044*/ 	.byte	0x00, 0xf5, 0x21, 0x00


	//----- nvinfo : EIATTR_SPARSE_MMA_MASK
	.align		4
.L_15:
        /*0048*/ 	.byte	0x03, 0x50
        /*004a*/ 	.short	0x0000


	//----- nvinfo : EIATTR_MAXREG_COUNT
	.align		4
        /*004c*/ 	.byte	0x03, 0x1b
        /*004e*/ 	.short	0x00ff


	//----- nvinfo : EIATTR_MERCURY_ISA_VERSION
	.align		4
        /*0050*/ 	.byte	0x03, 0x5f
        /*0052*/ 	.short	0x0101


	//----- nvinfo : EIATTR_VRC_CTA_INIT_COUNT
	.align		4
        /*0054*/ 	.byte	0x02, 0x4a
	.zero		1
	.zero		1


	//----- nvinfo : EIATTR_EXIT_INSTR_OFFSETS
	.align		4
        /*0058*/ 	.byte	0x04, 0x1c
        /*005a*/ 	.short	(.L_17 - .L_16)


	//   ....[0]....
.L_16:
        /*005c*/ 	.word	0x000000b0


	//   ....[1]....
        /*0060*/ 	.word	0x00000e70


	//----- nvinfo : EIATTR_CBANK_PARAM_SIZE
	.align		4
.L_17:
        /*0064*/ 	.byte	0x03, 0x19
        /*0066*/ 	.short	0x001c


	//----- nvinfo : EIATTR_PARAM_CBANK
	.align		4
        /*0068*/ 	.byte	0x04, 0x0a
        /*006a*/ 	.short	(.L_19 - .L_18)
	.align		4
.L_18:
        /*006c*/ 	.word	index@(.nv.constant0._Z12MatMulKernelPfS_S_i)
        /*0070*/ 	.short	0x0380
        /*0072*/ 	.short	0x001c


	//----- nvinfo : EIATTR_SW_WAR
	.align		4
.L_19:
        /*0074*/ 	.byte	0x04, 0x36
        /*0076*/ 	.short	(.L_21 - .L_20)
.L_20:
        /*0078*/ 	.word	0x00000008
.L_21:


//--------------------- .nv.callgraph             --------------------------
	.section	.nv.callgraph,"",@"SHT_CUDA_CALLGRAPH"
	.align	4
	.sectionentsize	8
	.align		4
        /*0000*/ 	.word	0x00000000
	.align		4
        /*0004*/ 	.word	0xffffffff
	.align		4
        /*0008*/ 	.word	0x00000000
	.align		4
        /*000c*/ 	.word	0xfffffffe
	.align		4
        /*0010*/ 	.word	0x00000000
	.align		4
        /*0014*/ 	.word	0xfffffffd
	.align		4
        /*0018*/ 	.word	0x00000000
	.align		4
        /*001c*/ 	.word	0xfffffffc


//--------------------- .text._Z12MatMulKernelPfS_S_i --------------------------
	.section	.text._Z12MatMulKernelPfS_S_i,"ax",@progbits
	.align	128
        .global         _Z12MatMulKernelPfS_S_i
        .type           _Z12MatMulKernelPfS_S_i,@function
        .size           _Z12MatMulKernelPfS_S_i,(.L_x_2 - _Z12MatMulKernelPfS_S_i)
        .other          _Z12MatMulKernelPfS_S_i,@"STO_CUDA_ENTRY STV_DEFAULT"
_Z12MatMulKernelPfS_S_i:
.text._Z12MatMulKernelPfS_S_i:
[----:B------:R-:W-:Y:S01]  /*0000*/  LDC R1, c[0x0][0x37c] ;  /* 0x0000df00ff017b82 */ /* 0x000fe20000000800 */
[----:B------:R-:W0:Y:S07]  /*0010*/  S2R R3, SR_TID.X ;  /* 0x0000000000037919 */ /* 0x000e2e0000002100 */
[----:B------:R-:W1:Y:S01]  /*0020*/  LDC R7, c[0x0][0x364] ;  /* 0x0000d900ff077b82 */ /* 0x000e620000000800 */
[----:B------:R-:W1:Y:S07]  /*0030*/  S2R R2, SR_TID.Y ;  /* 0x0000000000027919 */ /* 0x000e6e0000002200 */
[----:B------:R-:W0:Y:S08]  /*0040*/  S2UR UR5, SR_CTAID.X ;  /* 0x00000000000579c3 */ /* 0x000e300000002500 */
[----:B------:R-:W0:Y:S08]  /*0050*/  LDC R0, c[0x0][0x360] ;  /* 0x0000d800ff007b82 */ /* 0x000e300000000800 */
[----:B------:R-:W1:Y:S01]  /*0060*/  S2UR UR4, SR_CTAID.Y ;  /* 0x00000000000479c3 */ /* 0x000e620000002600 */
[----:B0-----:R-:W-:-:S05]  /*0070*/  IMAD R0, R0, UR5, R3 ;  /* 0x0000000500007c24 */ /* 0x001fca000f8e0203 */
[----:B------:R-:W-:Y:S01]  /*0080*/  ISETP.GT.AND P0, PT, R0, 0xff, PT ;  /* 0x000000ff0000780c */ /* 0x000fe20003f04270 */
[----:B-1----:R-:W-:-:S05]  /*0090*/  IMAD R7, R7, UR4, R2 ;  /* 0x0000000407077c24 */ /* 0x002fca000f8e0202 */
[----:B------:R-:W-:-:S13]  /*00a0*/  ISETP.GT.U32.OR P0, PT, R7, 0xff, P0 ;  /* 0x000000ff0700780c */ /* 0x000fda0000704470 */
[----:B------:R-:W-:Y:S05]  /*00b0*/  @P0 EXIT ;  /* 0x000000000000094d */ /* 0x000fea0003800000 */
[----:B------:R-:W0:Y:S01]  /*00c0*/  LDC.64 R2, c[0x0][0x380] ;  /* 0x0000e000ff027b82 */ /* 0x000e220000000a00 */
[----:B------:R-:W-:Y:S01]  /*00d0*/  SHF.L.U32 R7, R7, 0x8, RZ ;  /* 0x0000000807077819 */ /* 0x000fe200000006ff */
[----:B------:R-:W-:Y:S01]  /*00e0*/  HFMA2 R16, -RZ, RZ, 0, 0 ;  /* 0x00000000ff107431 */ /* 0x000fe200000001ff */
[----:B------:R-:W1:Y:S01]  /*00f0*/  LDCU.64 UR6, c[0x0][0x358] ;  /* 0x00006b00ff0677ac */ /* 0x000e620008000a00 */
[----:B------:R-:W-:-:S04]  /*0100*/  UMOV UR4, URZ ;  /* 0x000000ff00047c82 */ /* 0x000fc80008000000 */
[----:B------:R-:W2:Y:S01]  /*0110*/  LDC.64 R4, c[0x0][0x388] ;  /* 0x0000e200ff047b82 */ /* 0x000ea20000000a00 */
[----:B0-----:R-:W-:-:S03]  /*0120*/  IMAD.WIDE.U32 R2, R7, 0x4, R2 ;  /* 0x0000000407027825 */ /* 0x001fc600078e0002 */
[----:B------:R-:W-:Y:S01]  /*0130*/  IADD3 R6, P0, PT, R2, 0x10, RZ ;  /* 0x0000001002067810 */ /* 0x000fe20007f1e0ff */
[----:B--2---:R-:W-:-:S03]  /*0140*/  IMAD.WIDE R4, R0, 0x4, R4 ;  /* 0x0000000400047825 */ /* 0x004fc600078e0204 */
[----:B------:R-:W-:Y:S02]  /*0150*/  IADD3.X R9, PT, PT, RZ, R3, RZ, P0, !PT ;  /* 0x00000003ff097210 */ /* 0x000fe400007fe4ff */
[----:B------:R-:W-:-:S04]  /*0160*/  IADD3 R2, P1, PT, R4, 0x1000, RZ ;  /* 0x0000100004027810 */ /* 0x000fc80007f3e0ff */
[----:B-1----:R-:W-:-:S09]  /*0170*/  IADD3.X R3, PT, PT, RZ, R5, RZ, P1, !PT ;  /* 0x00000005ff037210 */ /* 0x002fd20000ffe4ff */
.L_x_0:
[----:B------:R-:W-:Y:S01]  /*0180*/  MOV R4, R6 ;  /* 0x0000000600047202 */ /* 0x000fe20000000f00 */
[----:B------:R-:W2:Y:S01]  /*0190*/  LDG.E R22, desc[UR6][R2.64+-0x1000] ;  /* 0xfff0000602167981 */ /* 0x000ea2000c1e1900 */
[----:B------:R-:W-:-:S03]  /*01a0*/  MOV R5, R9 ;  /* 0x0000000900057202 */ /* 0x000fc60000000f00 */
[----:B------:R-:W3:Y:S04]  /*01b0*/  LDG.E R24, desc[UR6][R2.64+-0xc00] ;  /* 0xfff4000602187981 */ /* 0x000ee8000c1e1900 */
[----:B------:R-:W2:Y:S04]  /*01c0*/  LDG.E R19, desc[UR6][R4.64+-0x10] ;  /* 0xfffff00604137981 */ /* 0x000ea8000c1e1900 */
[----:B------:R-:W3:Y:S04]  /*01d0*/  LDG.E R25, desc[UR6][R4.64+-0xc] ;  /* 0xfffff40604197981 */ /* 0x000ee8000c1e1900 */
[----:B------:R-:W4:Y:S04]  /*01e0*/  LDG.E R20, desc[UR6][R4.64+-0x8] ;  /* 0xfffff80604147981 */ /* 0x000f28000c1e1900 */
[----:B------:R-:W4:Y:S04]  /*01f0*/  LDG.E R23, desc[UR6][R2.64+-0x800] ;  /* 0xfff8000602177981 */ /* 0x000f28000c1e1900 */
[----:B------:R-:W5:Y:S04]  /*0200*/  LDG.E R21, desc[UR6][R4.64+-0x4] ;  /* 0xfffffc0604157981 */ /* 0x000f68000c1e1900 */
        /* <DEDUP_REMOVED lines=10> */
[----:B------:R-:W5:Y:S01]  /*02b0*/  LDG.E R17, desc[UR6][R2.64+0x1000] ;  /* 0x0010000602117981 */ /* 0x000f62000c1e1900 */
[----:B--2---:R-:W-:-:S03]  /*02c0*/  FFMA R22, R19, R22, R16 ;  /* 0x0000001613167223 */ /* 0x004fc60000000010 */
[----:B------:R-:W2:Y:S04]  /*02d0*/  LDG.E R16, desc[UR6][R4.64+0x14] ;  /* 0x0000140604107981 */ /* 0x000ea8000c1e1900 */
[----:B------:R-:W2:Y:S01]  /*02e0*/  LDG.E R19, desc[UR6][R2.64+0x1400] ;  /* 0x0014000602137981 */ /* 0x000ea2000c1e1900 */
[----:B---3--:R-:W-:-:S03]  /*02f0*/  FFMA R27, R25, R24, R22 ;  /* 0x00000018191b7223 */ /* 0x008fc60000000016 */
[----:B------:R-:W3:Y:S04]  /*0300*/  LDG.E R22, desc[UR6][R4.64+0x18] ;  /* 0x0000180604167981 */ /* 0x000ee8000c1e1900 */
[----:B------:R-:W3:Y:S01]  /*0310*/  LDG.E R25, desc[UR6][R2.64+0x1800] ;  /* 0x0018000602197981 */ /* 0x000ee2000c1e1900 */
[----:B----4-:R-:W-:-:S03]  /*0320*/  FFMA R24, R20, R23, R27 ;  /* 0x0000001714187223 */ /* 0x010fc6000000001b */
[----:B------:R-:W4:Y:S04]  /*0330*/  LDG.E R20, desc[UR6][R4.64+0x1c] ;  /* 0x00001c0604147981 */ /* 0x000f28000c1e1900 */
[----:B------:R-:W4:Y:S01]  /*0340*/  LDG.E R23, desc[UR6][R2.64+0x1c00] ;  /* 0x001c000602177981 */ /* 0x000f22000c1e1900 */
[----:B-----5:R-:W-:-:S03]  /*0350*/  FFMA R27, R21, R18, R24 ;  /* 0x00000012151b7223 */ /* 0x020fc60000000018 */
[----:B------:R-:W5:Y:S04]  /*0360*/  LDG.E R18, desc[UR6][R4.64+0x20] ;  /* 0x0000200604127981 */ /* 0x000f68000c1e1900 */
[----:B------:R-:W5:Y:S01]  /*0370*/  LDG.E R21, desc[UR6][R2.64+0x2000] ;  /* 0x0020000602157981 */ /* 0x000f62000c1e1900 */
[----:B------:R-:W-:-:S03]  /*0380*/  FFMA R27, R6, R9, R27 ;  /* 0x00000009061b7223 */ /* 0x000fc6000000001b */
        /* <DEDUP_REMOVED lines=151> */
[----:B------:R0:W2:Y:S01]  /*0d00*/  LDG.E R19, desc[UR6][R2.64+0xec00] ;  /* 0x00ec000602137981 */ /* 0x0000a2000c1e1900 */
[----:B---3--:R-:W-:-:S04]  /*0d10*/  FFMA R25, R25, R22, R24 ;  /* 0x0000001619197223 */ /* 0x008fc80000000018 */
[----:B----4-:R-:W-:-:S04]  /*0d20*/  FFMA R23, R20, R23, R25 ;  /* 0x0000001714177223 */ /* 0x010fc80000000019 */
[----:B-----5:R-:W-:Y:S01]  /*0d30*/  FFMA R21, R18, R21, R23 ;  /* 0x0000001512157223 */ /* 0x020fe20000000017 */
[----:B------:R-:W-:-:S03]  /*0d40*/  UIADD3 UR4, UPT, UPT, UR4, 0x40, URZ ;  /* 0x0000004004047890 */ /* 0x000fc6000fffe0ff */
[----:B------:R-:W-:Y:S01]  /*0d50*/  FFMA R9, R6, R9, R21 ;  /* 0x0000000906097223 */ /* 0x000fe20000000015 */
[----:B------:R-:W-:-:S03]  /*0d60*/  UISETP.NE.AND UP0, UPT, UR4, 0x100, UPT ;  /* 0x000001000400788c */ /* 0x000fc6000bf05270 */
[----:B------:R-:W-:-:S04]  /*0d70*/  FFMA R9, R8, R11, R9 ;  /* 0x0000000b08097223 */ /* 0x000fc80000000009 */
[----:B------:R-:W-:Y:S01]  /*0d80*/  FFMA R9, R10, R13, R9 ;  /* 0x0000000d0a097223 */ /* 0x000fe20000000009 */
[----:B------:R-:W-:Y:S02]  /*0d90*/  IADD3 R6, P0, PT, R4, 0x100, RZ ;  /* 0x0000010004067810 */ /* 0x000fe40007f1e0ff */
[----:B0-----:R-:W-:Y:S01]  /*0da0*/  IADD3 R2, P1, PT, R2, 0x10000, RZ ;  /* 0x0001000002027810 */ /* 0x001fe20007f3e0ff */
[----:B------:R-:W-:Y:S01]  /*0db0*/  FFMA R12, R12, R15, R9 ;  /* 0x0000000f0c0c7223 */ /* 0x000fe20000000009 */
[----:B------:R-:W-:Y:S02]  /*0dc0*/  IADD3.X R9, PT, PT, RZ, R5, RZ, P0, !PT ;  /* 0x00000005ff097210 */ /* 0x000fe400007fe4ff */
[----:B------:R-:W-:Y:S01]  /*0dd0*/  IADD3.X R3, PT, PT, RZ, R3, RZ, P1, !PT ;  /* 0x00000003ff037210 */ /* 0x000fe20000ffe4ff */
[----:B------:R-:W-:-:S04]  /*0de0*/  FFMA R17, R17, R14, R12 ;  /* 0x0000000e11117223 */ /* 0x000fc8000000000c */
[----:B--2---:R-:W-:Y:S01]  /*0df0*/  FFMA R16, R16, R19, R17 ;  /* 0x0000001310107223 */ /* 0x004fe20000000011 */
[----:B------:R-:W-:Y:S06]  /*0e00*/  BRA.U UP0, `(.L_x_0) ;  /* 0xfffffff100dc7547 */ /* 0x000fec000b83ffff */
[----:B------:R-:W0:Y:S01]  /*0e10*/  LDCU.64 UR4, c[0x0][0x390] ;  /* 0x00007200ff0477ac */ /* 0x000e220008000a00 */
[----:B------:R-:W-:-:S04]  /*0e20*/  IADD3 R7, P0, PT, R0, R7, RZ ;  /* 0x0000000700077210 */ /* 0x000fc80007f1e0ff */
[----:B------:R-:W-:Y:S02]  /*0e30*/  LEA.HI.X.SX32 R0, R0, RZ, 0x1, P0 ;  /* 0x000000ff00007211 */ /* 0x000fe400000f0eff */
[----:B0-----:R-:W-:-:S04]  /*0e40*/  LEA R2, P0, R7, UR4, 0x2 ;  /* 0x0000000407027c11 */ /* 0x001fc8000f8010ff */
[----:B------:R-:W-:-:S05]  /*0e50*/  LEA.HI.X R3, R7, UR5, R0, 0x2, P0 ;  /* 0x0000000507037c11 */ /* 0x000fca00080f1400 */
[----:B------:R-:W-:Y:S01]  /*0e60*/  STG.E desc[UR6][R2.64], R16 ;  /* 0x0000001002007986 */ /* 0x000fe2000c101906 */
[----:B------:R-:W-:Y:S05]  /*0e70*/  EXIT ;  /* 0x000000000000794d */ /* 0x000fea0003800000 */
.L_x_1:
[----:B------:R-:W-:-:S00]  /*0e80*/  BRA `(.L_x_1) ;  /* 0xfffffffc00fc7947 */ /* 0x000fc0000383ffff */
[----:B------:R-:W-:-:S00]  /*0e90*/  NOP ;  /* 0x0000000000007918 */ /* 0x000fc00000000000 */
        /* <DEDUP_REMOVED lines=14> */
.L_x_2:


//--------------------- .nv.shared.reserved.0     --------------------------
	.section	.nv.shared.reserved.0,"aw",@nobits
	.weak		__nv_reservedSMEM_offset_0_alias
	.size		__nv_reservedSMEM_offset_0_alias, 0, 64
	.other		__nv_reservedSMEM_offset_0_alias,@"STO_CUDA_RESERVED_SHARED STV_DEFAULT"
__nv_reservedSMEM_offset_0_alias:
	.zero		0
	.zero		64


//--------------------- .nv.constant0._Z12MatMulKernelPfS_S_i --------------------------
	.section	.nv.constant0._Z12MatMulKernelPfS_S_i,"a",@progbits
	.sectionflags	@""
	.align	4
.nv.constant0._Z12MatMulKernelPfS_S_i:
	.zero		924


//--------------------- SYMBOLS --------------------------

	.type		.nv.reservedSmem.offset0,@object
	.size		.nv.reservedSmem.offset0,0x4
